//
// Generated by NVIDIA NVVM Compiler
//
// Compiler Build ID: CL-36424714
// Cuda compilation tools, release 13.0, V13.0.88
// Based on NVVM 20.0.0
//

.version 9.0
.target sm_100
.address_size 64

	// .globl	_Z16matrix_transposePhS_ii
// _ZZ15tiled_transposePhS_iiE7subTile has been demoted

.visible .entry _Z16matrix_transposePhS_ii(
	.param .u64 .ptr .align 1 _Z16matrix_transposePhS_ii_param_0,
	.param .u64 .ptr .align 1 _Z16matrix_transposePhS_ii_param_1,
	.param .u32 _Z16matrix_transposePhS_ii_param_2,
	.param .u32 _Z16matrix_transposePhS_ii_param_3
)
{
	.reg .pred 	%p<2>;
	.reg .b16 	%rs<4>;
	.reg .b32 	%r<16>;
	.reg .b64 	%rd<9>;

	ld.param.u64 	%rd1, [_Z16matrix_transposePhS_ii_param_0];
	ld.param.u64 	%rd2, [_Z16matrix_transposePhS_ii_param_1];
	ld.param.u32 	%r4, [_Z16matrix_transposePhS_ii_param_2];
	ld.param.u32 	%r5, [_Z16matrix_transposePhS_ii_param_3];
	mov.u32 	%r6, %tid.x;
	mov.u32 	%r7, %ctaid.x;
	mov.u32 	%r8, %ntid.x;
	mad.lo.s32 	%r1, %r7, %r8, %r6;
	mov.u32 	%r9, %tid.y;
	mov.u32 	%r10, %ctaid.y;
	mov.u32 	%r11, %ntid.y;
	mad.lo.s32 	%r2, %r10, %r11, %r9;
	mad.lo.s32 	%r3, %r4, %r2, %r1;
	mul.lo.s32 	%r12, %r5, %r4;
	setp.ge.s32 	%p1, %r3, %r12;
	@%p1 bra 	$L__BB0_2;
	cvta.to.global.u64 	%rd3, %rd1;
	cvta.to.global.u64 	%rd4, %rd2;
	mul.lo.s32 	%r13, %r3, 3;
	mad.lo.s32 	%r14, %r4, %r1, %r2;
	mul.lo.s32 	%r15, %r14, 3;
	cvt.s64.s32 	%rd5, %r15;
	add.s64 	%rd6, %rd3, %rd5;
	ld.global.u8 	%rs1, [%rd6];
	cvt.s64.s32 	%rd7, %r13;
	add.s64 	%rd8, %rd4, %rd7;
	st.global.u8 	[%rd8], %rs1;
	ld.global.u8 	%rs2, [%rd6+1];
	st.global.u8 	[%rd8+1], %rs2;
	ld.global.u8 	%rs3, [%rd6+2];
	st.global.u8 	[%rd8+2], %rs3;
$L__BB0_2:
	ret;

}
	// .globl	_Z15tiled_transposePhS_ii
.visible .entry _Z15tiled_transposePhS_ii(
	.param .u64 .ptr .align 1 _Z15tiled_transposePhS_ii_param_0,
	.param .u64 .ptr .align 1 _Z15tiled_transposePhS_ii_param_1,
	.param .u32 _Z15tiled_transposePhS_ii_param_2,
	.param .u32 _Z15tiled_transposePhS_ii_param_3
)
{
	.reg .b16 	%rs<7>;
	.reg .b32 	%r<27>;
	.reg .b64 	%rd<9>;
	// demoted variable
	.shared .align 1 .b8 _ZZ15tiled_transposePhS_iiE7subTile[3072];
	ld.param.u64 	%rd1, [_Z15tiled_transposePhS_ii_param_0];
	ld.param.u64 	%rd2, [_Z15tiled_transposePhS_ii_param_1];
	ld.param.u32 	%r1, [_Z15tiled_transposePhS_ii_param_2];
	cvta.to.global.u64 	%rd3, %rd2;
	cvta.to.global.u64 	%rd4, %rd1;
	mov.u32 	%r2, %tid.x;
	mov.u32 	%r3, %tid.y;
	mov.u32 	%r4, %ctaid.x;
	mov.u32 	%r5, %ctaid.y;
	mov.u32 	%r6, %ntid.x;
	mad.lo.s32 	%r7, %r4, %r6, %r2;
	mov.u32 	%r8, %ntid.y;
	mad.lo.s32 	%r9, %r5, %r8, %r3;
	mad.lo.s32 	%r10, %r1, %r9, %r7;
	mul.lo.s32 	%r11, %r10, 3;
	shl.b32 	%r12, %r2, 5;
	add.s32 	%r13, %r12, %r3;
	cvt.s64.s32 	%rd5, %r11;
	add.s64 	%rd6, %rd4, %rd5;
	ld.global.u8 	%rs1, [%rd6];
	mov.u32 	%r14, _ZZ15tiled_transposePhS_iiE7subTile;
	mad.lo.s32 	%r15, %r13, 3, %r14;
	st.shared.u8 	[%r15], %rs1;
	ld.global.u8 	%rs2, [%rd6+1];
	st.shared.u8 	[%r15+1], %rs2;
	ld.global.u8 	%rs3, [%rd6+2];
	st.shared.u8 	[%r15+2], %rs3;
	bar.sync 	0;
	mov.u32 	%r16, %ntid.z;
	mov.u32 	%r17, %nctaid.x;
	mul.lo.s32 	%r18, %r6, %r8;
	mul.lo.s32 	%r19, %r18, %r16;
	mad.lo.s32 	%r20, %r19, %r4, %r5;
	mad.lo.s32 	%r21, %r1, %r3, %r2;
	mad.lo.s32 	%r22, %r20, %r17, %r21;
	mul.lo.s32 	%r23, %r22, 3;
	shl.b32 	%r24, %r3, 5;
	add.s32 	%r25, %r24, %r2;
	mad.lo.s32 	%r26, %r25, 3, %r14;
	ld.shared.u8 	%rs4, [%r26];
	cvt.s64.s32 	%rd7, %r23;
	add.s64 	%rd8, %rd3, %rd7;
	st.global.u8 	[%rd8], %rs4;
	ld.shared.u8 	%rs5, [%r26+1];
	st.global.u8 	[%rd8+1], %rs5;
	ld.shared.u8 	%rs6, [%r26+2];
	st.global.u8 	[%rd8+2], %rs6;
	bar.sync 	0;
	ret;

}


// ===== COMPILED SASS (sm_100) =====

	.target	sm_100

	.elftype	@"ET_EXEC"


//--------------------- .note.nv.tkinfo           --------------------------
	.section	.note.nv.tkinfo,"",@"SHT_NOTE"
	.sectionflags	@"SHF_NOTE_NV_TKINFO"
	.tkinfo
        /*0018*/ 	.word	0x00000002
        /*0030*/ 	.string	""
        /*0030*/ 	.string	"ptxas"
        /*0030*/ 	.string	"Cuda compilation tools, release 13.0, V13.0.88"
        /*0030*/ 	.string	"Build cuda_13.0.r13.0/compiler.36424714_0"
        /*0030*/ 	.string	"-arch sm_100 -m 64 "



//--------------------- .note.nv.cuinfo           --------------------------
	.section	.note.nv.cuinfo,"",@"SHT_NOTE"
	.sectionflags	@"SHF_NOTE_NV_CUINFO"
        /*0018*/ 	.short	0x0002
        /*001a*/ 	.short	0x0064
        /*001c*/ 	.short	0x0082
	.zero		2


//--------------------- .nv.info                  --------------------------
	.section	.nv.info,"",@"SHT_CUDA_INFO"
	.align	4


	//----- nvinfo : EIATTR_REGCOUNT
	.align		4
        /*0000*/ 	.byte	0x04, 0x2f
        /*0002*/ 	.short	(.L_1 - .L_0)
	.align		4
.L_0:
        /*0004*/ 	.word	index@(_Z16matrix_transposePhS_ii)
        /*0008*/ 	.word	0x0000000e


	//----- nvinfo : EIATTR_FRAME_SIZE
	.align		4
.L_1:
        /*000c*/ 	.byte	0x04, 0x11
        /*000e*/ 	.short	(.L_3 - .L_2)
	.align		4
.L_2:
        /*0010*/ 	.word	index@(_Z16matrix_transposePhS_ii)
        /*0014*/ 	.word	0x00000000


	//----- nvinfo : EIATTR_REGCOUNT
	.align		4
.L_3:
        /*0018*/ 	.byte	0x04, 0x2f
        /*001a*/ 	.short	(.L_5 - .L_4)
	.align		4
.L_4:
        /*001c*/ 	.word	index@(_Z15tiled_transposePhS_ii)
        /*0020*/ 	.word	0x00000014


	//----- nvinfo : EIATTR_FRAME_SIZE
	.align		4
.L_5:
        /*0024*/ 	.byte	0x04, 0x11
        /*0026*/ 	.short	(.L_7 - .L_6)
	.align		4
.L_6:
        /*0028*/ 	.word	index@(_Z15tiled_transposePhS_ii)
        /*002c*/ 	.word	0x00000000


	//----- nvinfo : EIATTR_MIN_STACK_SIZE
	.align		4
.L_7:
        /*0030*/ 	.byte	0x04, 0x12
        /*0032*/ 	.short	(.L_9 - .L_8)
	.align		4
.L_8:
        /*0034*/ 	.word	index@(_Z15tiled_transposePhS_ii)
        /*0038*/ 	.word	0x00000000


	//----- nvinfo : EIATTR_MIN_STACK_SIZE
	.align		4
.L_9:
        /*003c*/ 	.byte	0x04, 0x12
        /*003e*/ 	.short	(.L_11 - .L_10)
	.align		4
.L_10:
        /*0040*/ 	.word	index@(_Z16matrix_transposePhS_ii)
        /*0044*/ 	.word	0x00000000
.L_11:


//--------------------- .nv.compat                --------------------------
	.section	.nv.compat,"",@"SHT_CUDA_COMPAT_INFO"
	.align	4
        /*0000*/ 	.byte	0x02, 0x09, 0x00, 0x00, 0x02, 0x02, 0x01, 0x00, 0x02, 0x05, 0x05, 0x00, 0x03, 0x07, 0x01, 0x01
        /*0010*/ 	.byte	0x02, 0x03, 0x00, 0x00, 0x02, 0x06, 0x01, 0x00, 0x04, 0x0b, 0x08, 0x00, 0x09, 0x00, 0x00, 0x00
        /*0020*/ 	.byte	0x00, 0x00, 0x00, 0x00


//--------------------- .nv.info._Z15tiled_transposePhS_ii --------------------------
	.section	.nv.info._Z15tiled_transposePhS_ii,"",@"SHT_CUDA_INFO"
	.sectionflags	@""
	.align	4


	//----- nvinfo : EIATTR_CUDA_API_VERSION
	.align		4
        /*0000*/ 	.byte	0x04, 0x37
        /*0002*/ 	.short	(.L_13 - .L_12)
.L_12:
        /*0004*/ 	.word	0x00000082


	//----- nvinfo : EIATTR_KPARAM_INFO
	.align		4
.L_13:
        /*0008*/ 	.byte	0x04, 0x17
        /*000a*/ 	.short	(.L_15 - .L_14)
.L_14:
        /*000c*/ 	.word	0x00000000
        /*0010*/ 	.short	0x0003
        /*0012*/ 	.short	0x0014
        /*0014*/ 	.byte	0x00, 0xf0, 0x11, 0x00


	//----- nvinfo : EIATTR_KPARAM_INFO
	.align		4
.L_15:
        /*0018*/ 	.byte	0x04, 0x17
        /*001a*/ 	.short	(.L_17 - .L_16)
.L_16:
        /*001c*/ 	.word	0x00000000
        /*0020*/ 	.short	0x0002
        /*0022*/ 	.short	0x0010
        /*0024*/ 	.byte	0x00, 0xf0, 0x11, 0x00


	//----- nvinfo : EIATTR_KPARAM_INFO
	.align		4
.L_17:
        /*0028*/ 	.byte	0x04, 0x17
        /*002a*/ 	.short	(.L_19 - .L_18)
.L_18:
        /*002c*/ 	.word	0x00000000
        /*0030*/ 	.short	0x0001
        /*0032*/ 	.short	0x0008
        /*0034*/ 	.byte	0x00, 0xf5, 0x21, 0x00


	//----- nvinfo : EIATTR_KPARAM_INFO
	.align		4
.L_19:
        /*0038*/ 	.byte	0x04, 0x17
        /*003a*/ 	.short	(.L_21 - .L_20)
.L_20:
        /*003c*/ 	.word	0x00000000
        /*0040*/ 	.short	0x0000
        /*0042*/ 	.short	0x0000
        /*0044*/ 	.byte	0x00, 0xf5, 0x21, 0x00


	//----- nvinfo : EIATTR_SPARSE_MMA_MASK
	.align		4
.L_21:
        /*0048*/ 	.byte	0x03, 0x50
        /*004a*/ 	.short	0x0000


	//----- nvinfo : EIATTR_MAXREG_COUNT
	.align		4
        /*004c*/ 	.byte	0x03, 0x1b
        /*004e*/ 	.short	0x00ff


	//----- nvinfo : EIATTR_NUM_BARRIERS
	.align		4
        /*0050*/ 	.byte	0x02, 0x4c
        /*0052*/ 	.byte	0x01
	.zero		1


	//----- nvinfo : EIATTR_MERCURY_ISA_VERSION
	.align		4
        /*0054*/ 	.byte	0x03, 0x5f
        /*0056*/ 	.short	0x0101


	//----- nvinfo : EIATTR_VRC_CTA_INIT_COUNT
	.align		4
        /*0058*/ 	.byte	0x02, 0x4a
	.zero		1
	.zero		1


	//----- nvinfo : EIATTR_EXIT_INSTR_OFFSETS
	.align		4
        /*005c*/ 	.byte	0x04, 0x1c
        /*005e*/ 	.short	(.L_23 - .L_22)


	//   ....[0]....
.L_22:
        /*0060*/ 	.word	0x00000300


	//----- nvinfo : EIATTR_CBANK_PARAM_SIZE
	.align		4
.L_23:
        /*0064*/ 	.byte	0x03, 0x19
        /*0066*/ 	.short	0x0018


	//----- nvinfo : EIATTR_PARAM_CBANK
	.align		4
        /*0068*/ 	.byte	0x04, 0x0a
        /*006a*/ 	.short	(.L_25 - .L_24)
	.align		4
.L_24:
        /*006c*/ 	.word	index@(.nv.constant0._Z15tiled_transposePhS_ii)
        /*0070*/ 	.short	0x0380
        /*0072*/ 	.short	0x0018


	//----- nvinfo : EIATTR_SW_WAR
	.align		4
.L_25:
        /*0074*/ 	.byte	0x04, 0x36
        /*0076*/ 	.short	(.L_27 - .L_26)
.L_26:
        /*0078*/ 	.word	0x00000008
.L_27:


//--------------------- .nv.info._Z16matrix_transposePhS_ii --------------------------
	.section	.nv.info._Z16matrix_transposePhS_ii,"",@"SHT_CUDA_INFO"
	.sectionflags	@""
	.align	4


	//----- nvinfo : EIATTR_CUDA_API_VERSION
	.align		4
        /*0000*/ 	.byte	0x04, 0x37
        /*0002*/ 	.short	(.L_29 - .L_28)
.L_28:
        /*0004*/ 	.word	0x00000082


	//----- nvinfo : EIATTR_KPARAM_INFO
	.align		4
.L_29:
        /*0008*/ 	.byte	0x04, 0x17
        /*000a*/ 	.short	(.L_31 - .L_30)
.L_30:
        /*000c*/ 	.word	0x00000000
        /*0010*/ 	.short	0x0003
        /*0012*/ 	.short	0x0014
        /*0014*/ 	.byte	0x00, 0xf0, 0x11, 0x00


	//----- nvinfo : EIATTR_KPARAM_INFO
	.align		4
.L_31:
        /*0018*/ 	.byte	0x04, 0x17
        /*001a*/ 	.short	(.L_33 - .L_32)
.L_32:
        /*001c*/ 	.word	0x00000000
        /*0020*/ 	.short	0x0002
        /*0022*/ 	.short	0x0010
        /*0024*/ 	.byte	0x00, 0xf0, 0x11, 0x00


	//----- nvinfo : EIATTR_KPARAM_INFO
	.align		4
.L_33:
        /*0028*/ 	.byte	0x04, 0x17
        /*002a*/ 	.short	(.L_35 - .L_34)
.L_34:
        /*002c*/ 	.word	0x00000000
        /*0030*/ 	.short	0x0001
        /*0032*/ 	.short	0x0008
        /*0034*/ 	.byte	0x00, 0xf5, 0x21, 0x00


	//----- nvinfo : EIATTR_KPARAM_INFO
	.align		4
.L_35:
        /*0038*/ 	.byte	0x04, 0x17
        /*003a*/ 	.short	(.L_37 - .L_36)
.L_36:
        /*003c*/ 	.word	0x00000000
        /*0040*/ 	.short	0x0000
        /*0042*/ 	.short	0x0000
        /*0044*/ 	.byte	0x00, 0xf5, 0x21, 0x00


	//----- nvinfo : EIATTR_SPARSE_MMA_MASK
	.align		4
.L_37:
        /*0048*/ 	.byte	0x03, 0x50
        /*004a*/ 	.short	0x0000


	//----- nvinfo : EIATTR_MAXREG_COUNT
	.align		4
        /*004c*/ 	.byte	0x03, 0x1b
        /*004e*/ 	.short	0x00ff


	//----- nvinfo : EIATTR_MERCURY_ISA_VERSION
	.align		4
        /*0050*/ 	.byte	0x03, 0x5f
        /*0052*/ 	.short	0x0101


	//----- nvinfo : EIATTR_VRC_CTA_INIT_COUNT
	.align		4
        /*0054*/ 	.byte	0x02, 0x4a
	.zero		1
	.zero		1


	//----- nvinfo : EIATTR_EXIT_INSTR_OFFSETS
	.align		4
        /*0058*/ 	.byte	0x04, 0x1c
        /*005a*/ 	.short	(.L_39 - .L_38)


	//   ....[0]....
.L_38:
        /*005c*/ 	.word	0x000000d0


	//   ....[1]....
        /*0060*/ 	.word	0x000001d0


	//----- nvinfo : EIATTR_CBANK_PARAM_SIZE
	.align		4
.L_39:
        /*0064*/ 	.byte	0x03, 0x19
        /*0066*/ 	.short	0x0018


	//----- nvinfo : EIATTR_PARAM_CBANK
	.align		4
        /*0068*/ 	.byte	0x04, 0x0a
        /*006a*/ 	.short	(.L_41 - .L_40)
	.align		4
.L_40:
        /*006c*/ 	.word	index@(.nv.constant0._Z16matrix_transposePhS_ii)
        /*0070*/ 	.short	0x0380
        /*0072*/ 	.short	0x0018


	//----- nvinfo : EIATTR_SW_WAR
	.align		4
.L_41:
        /*0074*/ 	.byte	0x04, 0x36
        /*0076*/ 	.short	(.L_43 - .L_42)
.L_42:
        /*0078*/ 	.word	0x00000008
.L_43:


//--------------------- .nv.callgraph             --------------------------
	.section	.nv.callgraph,"",@"SHT_CUDA_CALLGRAPH"
	.align	4
	.sectionentsize	8
	.align		4
        /*0000*/ 	.word	0x00000000
	.align		4
        /*0004*/ 	.word	0xffffffff
	.align		4
        /*0008*/ 	.word	0x00000000
	.align		4
        /*000c*/ 	.word	0xfffffffe
	.align		4
        /*0010*/ 	.word	0x00000000
	.align		4
        /*0014*/ 	.word	0xfffffffd
	.align		4
        /*0018*/ 	.word	0x00000000
	.align		4
        /*001c*/ 	.word	0xfffffffc


//--------------------- .text._Z15tiled_transposePhS_ii --------------------------
	.section	.text._Z15tiled_transposePhS_ii,"ax",@progbits
	.align	128
        .global         _Z15tiled_transposePhS_ii
        .type           _Z15tiled_transposePhS_ii,@function
        .size           _Z15tiled_transposePhS_ii,(.L_x_2 - _Z15tiled_transposePhS_ii)
        .other          _Z15tiled_transposePhS_ii,@"STO_CUDA_ENTRY STV_DEFAULT"
_Z15tiled_transposePhS_ii:
.text._Z15tiled_transposePhS_ii:
[----:B------:R-:W-:Y:S01]  /*0000*/  LDC R1, c[0x0][0x37c] ;  /* 0x0000df00ff017b82 */ /* 0x000fe20000000800 */
[----:B------:R-:W0:Y:S07]  /*0010*/  S2R R12, SR_TID.X ;  /* 0x00000000000c7919 */ /* 0x000e2e0000002100 */
[----:B------:R-:W0:Y:S01]  /*0020*/  LDC R15, c[0x0][0x360] ;  /* 0x0000d800ff0f7b82 */ /* 0x000e220000000800 */
[----:B------:R-:W1:Y:S01]  /*0030*/  LDCU UR8, c[0x0][0x390] ;  /* 0x00007200ff0877ac */ /* 0x000e620008000800 */
[----:B------:R-:W2:Y:S01]  /*0040*/  S2R R13, SR_TID.Y ;  /* 0x00000000000d7919 */ /* 0x000ea20000002200 */
[----:B------:R-:W3:Y:S01]  /*0050*/  LDCU.64 UR10, c[0x0][0x380] ;  /* 0x00007000ff0a77ac */ /* 0x000ee20008000a00 */
[----:B------:R-:W2:Y:S04]  /*0060*/  S2R R14, SR_CTAID.Y ;  /* 0x00000000000e7919 */ /* 0x000ea80000002600 */
[----:B------:R-:W0:Y:S01]  /*0070*/  S2UR UR6, SR_CTAID.X ;  /* 0x00000000000679c3 */ /* 0x000e220000002500 */
[----:B------:R-:W4:Y:S07]  /*0080*/  LDCU.64 UR4, c[0x0][0x358] ;  /* 0x00006b00ff0477ac */ /* 0x000f2e0008000a00 */
[----:B------:R-:W2:Y:S01]  /*0090*/  LDC R16, c[0x0][0x364] ;  /* 0x0000d900ff107b82 */ /* 0x000ea20000000800 */
[----:B0-----:R-:W-:-:S02]  /*00a0*/  IMAD R0, R15, UR6, R12 ;  /* 0x000000060f007c24 */ /* 0x001fc4000f8e020c */
[----:B--2---:R-:W-:-:S04]  /*00b0*/  IMAD R3, R14, R16, R13 ;  /* 0x000000100e037224 */ /* 0x004fc800078e020d */
[----:B-1----:R-:W-:-:S05]  /*00c0*/  IMAD R0, R3, UR8, R0 ;  /* 0x0000000803007c24 */ /* 0x002fca000f8e0200 */
[----:B------:R-:W-:-:S04]  /*00d0*/  LEA R0, R0, R0, 0x1 ;  /* 0x0000000000007211 */ /* 0x000fc800078e08ff */
[----:B---3--:R-:W-:-:S04]  /*00e0*/  IADD3 R2, P0, PT, R0, UR10, RZ ;  /* 0x0000000a00027c10 */ /* 0x008fc8000ff1e0ff */
[----:B------:R-:W-:Y:S01]  /*00f0*/  LEA.HI.X.SX32 R3, R0, UR11, 0x1, P0 ;  /* 0x0000000b00037c11 */ /* 0x000fe200080f0eff */
[----:B------:R-:W0:Y:S01]  /*0100*/  S2R R5, SR_CgaCtaId ;  /* 0x0000000000057919 */ /* 0x000e220000008800 */
[----:B------:R-:W-:Y:S01]  /*0110*/  MOV R0, 0x400 ;  /* 0x0000040000007802 */ /* 0x000fe20000000f00 */
[----:B------:R-:W1:Y:S01]  /*0120*/  LDC R17, c[0x0][0x368] ;  /* 0x0000da00ff117b82 */ /* 0x000e620000000800 */
[C---:B------:R-:W-:Y:S01]  /*0130*/  LEA R10, R13.reuse, R12, 0x5 ;  /* 0x0000000c0d0a7211 */ /* 0x040fe200078e28ff */
[----:B----4-:R-:W2:Y:S01]  /*0140*/  LDG.E.U8 R4, desc[UR4][R2.64] ;  /* 0x0000000402047981 */ /* 0x010ea2000c1e1100 */
[----:B------:R-:W3:Y:S03]  /*0150*/  LDCU.64 UR10, c[0x0][0x388] ;  /* 0x00007100ff0a77ac */ /* 0x000ee60008000a00 */
[----:B------:R-:W4:Y:S04]  /*0160*/  LDG.E.U8 R6, desc[UR4][R2.64+0x1] ;  /* 0x0000010402067981 */ /* 0x000f28000c1e1100 */
[----:B------:R5:W4:Y:S01]  /*0170*/  LDG.E.U8 R8, desc[UR4][R2.64+0x2] ;  /* 0x0000020402087981 */ /* 0x000b22000c1e1100 */
[----:B------:R-:W3:Y:S01]  /*0180*/  LDCU UR7, c[0x0][0x370] ;  /* 0x00006e00ff0777ac */ /* 0x000ee20008000800 */
[----:B-----5:R-:W-:Y:S01]  /*0190*/  IMAD R3, R13, UR8, R12 ;  /* 0x000000080d037c24 */ /* 0x020fe2000f8e020c */
[----:B0-----:R-:W-:-:S02]  /*01a0*/  LEA R5, R5, R0, 0x18 ;  /* 0x0000000005057211 */ /* 0x001fc400078ec0ff */
[----:B------:R-:W-:-:S03]  /*01b0*/  LEA R0, R12, R13, 0x5 ;  /* 0x0000000d0c007211 */ /* 0x000fc600078e28ff */
[--C-:B------:R-:W-:Y:S02]  /*01c0*/  IMAD R10, R10, 0x3, R5.reuse ;  /* 0x000000030a0a7824 */ /* 0x100fe400078e0205 */
[----:B------:R-:W-:Y:S02]  /*01d0*/  IMAD R7, R0, 0x3, R5 ;  /* 0x0000000300077824 */ /* 0x000fe400078e0205 */
[----:B------:R-:W-:-:S04]  /*01e0*/  IMAD R0, R15, R16, RZ ;  /* 0x000000100f007224 */ /* 0x000fc800078e02ff */
[----:B-1----:R-:W-:-:S04]  /*01f0*/  IMAD R0, R0, R17, RZ ;  /* 0x0000001100007224 */ /* 0x002fc800078e02ff */
[----:B------:R-:W-:-:S04]  /*0200*/  IMAD R0, R0, UR6, R14 ;  /* 0x0000000600007c24 */ /* 0x000fc8000f8e020e */
[----:B---3--:R-:W-:-:S05]  /*0210*/  IMAD R0, R0, UR7, R3 ;  /* 0x0000000700007c24 */ /* 0x008fca000f8e0203 */
[----:B------:R-:W-:-:S04]  /*0220*/  LEA R0, R0, R0, 0x1 ;  /* 0x0000000000007211 */ /* 0x000fc800078e08ff */
[----:B------:R-:W-:-:S04]  /*0230*/  IADD3 R2, P0, PT, R0, UR10, RZ ;  /* 0x0000000a00027c10 */ /* 0x000fc8000ff1e0ff */
[----:B------:R-:W-:Y:S01]  /*0240*/  LEA.HI.X.SX32 R3, R0, UR11, 0x1, P0 ;  /* 0x0000000b00037c11 */ /* 0x000fe200080f0eff */
[----:B--2---:R-:W-:Y:S04]  /*0250*/  STS.U8 [R7], R4 ;  /* 0x0000000407007388 */ /* 0x004fe80000000000 */
[----:B----4-:R-:W-:Y:S04]  /*0260*/  STS.U8 [R7+0x1], R6 ;  /* 0x0000010607007388 */ /* 0x010fe80000000000 */
[----:B------:R-:W-:Y:S01]  /*0270*/  STS.U8 [R7+0x2], R8 ;  /* 0x0000020807007388 */ /* 0x000fe20000000000 */
[----:B------:R-:W-:Y:S06]  /*0280*/  BAR.SYNC.DEFER_BLOCKING 0x0 ;  /* 0x0000000000007b1d */ /* 0x000fec0000010000 */
[----:B------:R-:W0:Y:S04]  /*0290*/  LDS.U8 R5, [R10] ;  /* 0x000000000a057984 */ /* 0x000e280000000000 */
[----:B------:R-:W1:Y:S04]  /*02a0*/  LDS.U8 R9, [R10+0x1] ;  /* 0x000001000a097984 */ /* 0x000e680000000000 */
[----:B------:R-:W2:Y:S04]  /*02b0*/  LDS.U8 R11, [R10+0x2] ;  /* 0x000002000a0b7984 */ /* 0x000ea80000000000 */
[----:B0-----:R-:W-:Y:S04]  /*02c0*/  STG.E.U8 desc[UR4][R2.64], R5 ;  /* 0x0000000502007986 */ /* 0x001fe8000c101104 */
[----:B-1----:R-:W-:Y:S04]  /*02d0*/  STG.E.U8 desc[UR4][R2.64+0x1], R9 ;  /* 0x0000010902007986 */ /* 0x002fe8000c101104 */
[----:B--2---:R-:W-:Y:S01]  /*02e0*/  STG.E.U8 desc[UR4][R2.64+0x2], R11 ;  /* 0x0000020b02007986 */ /* 0x004fe2000c101104 */
[----:B------:R-:W-:Y:S06]  /*02f0*/  BAR.SYNC.DEFER_BLOCKING 0x0 ;  /* 0x0000000000007b1d */ /* 0x000fec0000010000 */
[----:B------:R-:W-:Y:S05]  /*0300*/  EXIT ;  /* 0x000000000000794d */ /* 0x000fea0003800000 */
.L_x_0:
[----:B------:R-:W-:-:S00]  /*0310*/  BRA `(.L_x_0) ;  /* 0xfffffffc00fc7947 */ /* 0x000fc0000383ffff */
[----:B------:R-:W-:-:S00]  /*0320*/  NOP ;  /* 0x0000000000007918 */ /* 0x000fc00000000000 */
        /* <DEDUP_REMOVED lines=13> */
.L_x_2:


//--------------------- .text._Z16matrix_transposePhS_ii --------------------------
	.section	.text._Z16matrix_transposePhS_ii,"ax",@progbits
	.align	128
        .global         _Z16matrix_transposePhS_ii
        .type           _Z16matrix_transposePhS_ii,@function
        .size           _Z16matrix_transposePhS_ii,(.L_x_3 - _Z16matrix_transposePhS_ii)
        .other          _Z16matrix_transposePhS_ii,@"STO_CUDA_ENTRY STV_DEFAULT"
_Z16matrix_transposePhS_ii:
.text._Z16matrix_transposePhS_ii:
[----:B------:R-:W-:Y:S01]  /*0000*/  LDC R1, c[0x0][0x37c] ;  /* 0x0000df00ff017b82 */ /* 0x000fe20000000800 */
[----:B------:R-:W0:Y:S07]  /*0010*/  S2R R0, SR_TID.X ;  /* 0x0000000000007919 */ /* 0x000e2e0000002100 */
[----:B------:R-:W0:Y:S01]  /*0020*/  S2UR UR4, SR_CTAID.X ;  /* 0x00000000000479c3 */ /* 0x000e220000002500 */
[----:B------:R-:W1:Y:S01]  /*0030*/  LDCU.64 UR6, c[0x0][0x390] ;  /* 0x00007200ff0677ac */ /* 0x000e620008000a00 */
[----:B------:R-:W2:Y:S06]  /*0040*/  S2R R2, SR_TID.Y ;  /* 0x0000000000027919 */ /* 0x000eac0000002200 */
[----:B------:R-:W0:Y:S08]  /*0050*/  LDC R3, c[0x0][0x360] ;  /* 0x0000d800ff037b82 */ /* 0x000e300000000800 */
[----:B------:R-:W2:Y:S08]  /*0060*/  S2UR UR5, SR_CTAID.Y ;  /* 0x00000000000579c3 */ /* 0x000eb00000002600 */
[----:B------:R-:W2:Y:S01]  /*0070*/  LDC R5, c[0x0][0x364] ;  /* 0x0000d900ff057b82 */ /* 0x000ea20000000800 */
[----:B0-----:R-:W-:Y:S01]  /*0080*/  IMAD R0, R3, UR4, R0 ;  /* 0x0000000403007c24 */ /* 0x001fe2000f8e0200 */
[----:B-1----:R-:W-:Y:S01]  /*0090*/  UIMAD UR4, UR6, UR7, URZ ;  /* 0x00000007060472a4 */ /* 0x002fe2000f8e02ff */
[----:B--2---:R-:W-:-:S04]  /*00a0*/  IMAD R3, R5, UR5, R2 ;  /* 0x0000000505037c24 */ /* 0x004fc8000f8e0202 */
[----:B------:R-:W-:-:S05]  /*00b0*/  IMAD R4, R3, UR6, R0 ;  /* 0x0000000603047c24 */ /* 0x000fca000f8e0200 */
[----:B------:R-:W-:-:S13]  /*00c0*/  ISETP.GE.AND P0, PT, R4, UR4, PT ;  /* 0x0000000404007c0c */ /* 0x000fda000bf06270 */
[----:B------:R-:W-:Y:S05]  /*00d0*/  @P0 EXIT ;  /* 0x000000000000094d */ /* 0x000fea0003800000 */
[----:B------:R-:W0:Y:S01]  /*00e0*/  LDCU.128 UR8, c[0x0][0x380] ;  /* 0x00007000ff0877ac */ /* 0x000e220008000c00 */
[----:B------:R-:W-:Y:S01]  /*00f0*/  IMAD R0, R0, UR6, R3 ;  /* 0x0000000600007c24 */ /* 0x000fe2000f8e0203 */
[----:B------:R-:W1:Y:S03]  /*0100*/  LDCU.64 UR4, c[0x0][0x358] ;  /* 0x00006b00ff0477ac */ /* 0x000e660008000a00 */
[----:B------:R-:W-:-:S05]  /*0110*/  IMAD R0, R0, 0x3, RZ ;  /* 0x0000000300007824 */ /* 0x000fca00078e02ff */
[----:B0-----:R-:W-:-:S04]  /*0120*/  IADD3 R2, P0, PT, R0, UR8, RZ ;  /* 0x0000000800027c10 */ /* 0x001fc8000ff1e0ff */
[----:B------:R-:W-:-:S05]  /*0130*/  LEA.HI.X.SX32 R3, R0, UR9, 0x1, P0 ;  /* 0x0000000900037c11 */ /* 0x000fca00080f0eff */
[----:B-1----:R-:W2:Y:S01]  /*0140*/  LDG.E.U8 R7, desc[UR4][R2.64] ;  /* 0x0000000402077981 */ /* 0x002ea2000c1e1100 */
[----:B------:R-:W-:-:S05]  /*0150*/  IMAD R0, R4, 0x3, RZ ;  /* 0x0000000304007824 */ /* 0x000fca00078e02ff */
[----:B------:R-:W-:-:S04]  /*0160*/  IADD3 R4, P0, PT, R0, UR10, RZ ;  /* 0x0000000a00047c10 */ /* 0x000fc8000ff1e0ff */
[----:B------:R-:W-:-:S05]  /*0170*/  LEA.HI.X.SX32 R5, R0, UR11, 0x1, P0 ;  /* 0x0000000b00057c11 */ /* 0x000fca00080f0eff */
[----:B--2---:R-:W-:Y:S04]  /*0180*/  STG.E.U8 desc[UR4][R4.64], R7 ;  /* 0x0000000704007986 */ /* 0x004fe8000c101104 */
[----:B------:R-:W2:Y:S04]  /*0190*/  LDG.E.U8 R9, desc[UR4][R2.64+0x1] ;  /* 0x0000010402097981 */ /* 0x000ea8000c1e1100 */
[----:B--2---:R-:W-:Y:S04]  /*01a0*/  STG.E.U8 desc[UR4][R4.64+0x1], R9 ;  /* 0x0000010904007986 */ /* 0x004fe8000c101104 */
[----:B------:R-:W2:Y:S04]  /*01b0*/  LDG.E.U8 R11, desc[UR4][R2.64+0x2] ;  /* 0x00000204020b7981 */ /* 0x000ea8000c1e1100 */
[----:B--2---:R-:W-:Y:S01]  /*01c0*/  STG.E.U8 desc[UR4][R4.64+0x2], R11 ;  /* 0x0000020b04007986 */ /* 0x004fe2000c101104 */
[----:B------:R-:W-:Y:S05]  /*01d0*/  EXIT ;  /* 0x000000000000794d */ /* 0x000fea0003800000 */
.L_x_1:
        /* <DEDUP_REMOVED lines=10> */
.L_x_3:


//--------------------- .nv.shared._Z15tiled_transposePhS_ii --------------------------
	.section	.nv.shared._Z15tiled_transposePhS_ii,"aw",@nobits
	.sectionflags	@""
.nv.shared._Z15tiled_transposePhS_ii:
	.zero		4096


//--------------------- .nv.shared.reserved.0     --------------------------
	.section	.nv.shared.reserved.0,"aw",@nobits
	.weak		__nv_reservedSMEM_offset_0_alias
	.size		__nv_reservedSMEM_offset_0_alias, 0, 64
	.other		__nv_reservedSMEM_offset_0_alias,@"STO_CUDA_RESERVED_SHARED STV_DEFAULT"
__nv_reservedSMEM_offset_0_alias:
	.zero		0
	.zero		64


//--------------------- .nv.constant0._Z15tiled_transposePhS_ii --------------------------
	.section	.nv.constant0._Z15tiled_transposePhS_ii,"a",@progbits
	.sectionflags	@""
	.align	4
.nv.constant0._Z15tiled_transposePhS_ii:
	.zero		920


//--------------------- .nv.constant0._Z16matrix_transposePhS_ii --------------------------
	.section	.nv.constant0._Z16matrix_transposePhS_ii,"a",@progbits
	.sectionflags	@""
	.align	4
.nv.constant0._Z16matrix_transposePhS_ii:
	.zero		920


//--------------------- SYMBOLS --------------------------

	.type		.nv.reservedSmem.offset0,@object
	.size		.nv.reservedSmem.offset0,0x4
	.type		.nv.reservedSmem.cap,@object
	.size		.nv.reservedSmem.cap,0x4
